//
// Generated by NVIDIA NVVM Compiler
//
// Compiler Build ID: CL-36424714
// Cuda compilation tools, release 13.0, V13.0.88
// Based on NVVM 20.0.0
//

.version 9.0
.target sm_100
.address_size 64

	// .globl	_Z12gatherKernelIfEviPKiPKT_PS2_
.extern .func __assertfail
(
	.param .b64 __assertfail_param_0,
	.param .b64 __assertfail_param_1,
	.param .b32 __assertfail_param_2,
	.param .b64 __assertfail_param_3,
	.param .b64 __assertfail_param_4
)
;
.global .align 1 .b8 __unnamed_1[99] = {118, 111, 105, 100, 32, 103, 97, 116, 104, 101, 114, 50, 100, 65, 120, 105, 115, 49, 70, 108, 111, 97, 116, 70, 108, 111, 97, 116, 75, 101, 114, 110, 101, 108, 40, 105, 110, 116, 44, 32, 105, 110, 116, 44, 32, 105, 110, 116, 44, 32, 105, 110, 116, 44, 32, 105, 110, 116, 44, 32, 99, 111, 110, 115, 116, 32, 102, 108, 111, 97, 116, 32, 42, 44, 32, 99, 111, 110, 115, 116, 32, 102, 108, 111, 97, 116, 32, 42, 44, 32, 102, 108, 111, 97, 116, 32, 42, 41};
.global .align 1 .b8 $str[33] = {48, 32, 60, 61, 32, 105, 110, 100, 101, 120, 32, 38, 38, 32, 105, 110, 100, 101, 120, 32, 60, 32, 105, 110, 112, 117, 116, 95, 115, 105, 122, 101};
.global .align 1 .b8 $str$1[27] = {47, 116, 109, 112, 47, 115, 97, 115, 115, 95, 99, 117, 95, 101, 104, 122, 109, 106, 114, 48, 54, 47, 107, 46, 99, 117};

.visible .entry _Z12gatherKernelIfEviPKiPKT_PS2_(
	.param .u32 _Z12gatherKernelIfEviPKiPKT_PS2__param_0,
	.param .u64 .ptr .align 1 _Z12gatherKernelIfEviPKiPKT_PS2__param_1,
	.param .u64 .ptr .align 1 _Z12gatherKernelIfEviPKiPKT_PS2__param_2,
	.param .u64 .ptr .align 1 _Z12gatherKernelIfEviPKiPKT_PS2__param_3
)
{
	.reg .pred 	%p<2>;
	.reg .b32 	%r<7>;
	.reg .b32 	%f<2>;
	.reg .b64 	%rd<12>;

	ld.param.u32 	%r2, [_Z12gatherKernelIfEviPKiPKT_PS2__param_0];
	ld.param.u64 	%rd1, [_Z12gatherKernelIfEviPKiPKT_PS2__param_1];
	ld.param.u64 	%rd2, [_Z12gatherKernelIfEviPKiPKT_PS2__param_2];
	ld.param.u64 	%rd3, [_Z12gatherKernelIfEviPKiPKT_PS2__param_3];
	mov.u32 	%r3, %ntid.x;
	mov.u32 	%r4, %ctaid.x;
	mov.u32 	%r5, %tid.x;
	mad.lo.s32 	%r1, %r3, %r4, %r5;
	setp.gt.s32 	%p1, %r1, %r2;
	@%p1 bra 	$L__BB0_2;
	cvta.to.global.u64 	%rd4, %rd1;
	cvta.to.global.u64 	%rd5, %rd2;
	cvta.to.global.u64 	%rd6, %rd3;
	mul.wide.s32 	%rd7, %r1, 4;
	add.s64 	%rd8, %rd4, %rd7;
	ld.global.u32 	%r6, [%rd8];
	mul.wide.s32 	%rd9, %r6, 4;
	add.s64 	%rd10, %rd5, %rd9;
	ld.global.f32 	%f1, [%rd10];
	add.s64 	%rd11, %rd6, %rd7;
	st.global.f32 	[%rd11], %f1;
$L__BB0_2:
	ret;

}
	// .globl	_Z29gather2dAxis1FloatFloatKerneliiiiiPKfS0_Pf
.visible .entry _Z29gather2dAxis1FloatFloatKerneliiiiiPKfS0_Pf(
	.param .u32 _Z29gather2dAxis1FloatFloatKerneliiiiiPKfS0_Pf_param_0,
	.param .u32 _Z29gather2dAxis1FloatFloatKerneliiiiiPKfS0_Pf_param_1,
	.param .u32 _Z29gather2dAxis1FloatFloatKerneliiiiiPKfS0_Pf_param_2,
	.param .u32 _Z29gather2dAxis1FloatFloatKerneliiiiiPKfS0_Pf_param_3,
	.param .u32 _Z29gather2dAxis1FloatFloatKerneliiiiiPKfS0_Pf_param_4,
	.param .u64 .ptr .align 1 _Z29gather2dAxis1FloatFloatKerneliiiiiPKfS0_Pf_param_5,
	.param .u64 .ptr .align 1 _Z29gather2dAxis1FloatFloatKerneliiiiiPKfS0_Pf_param_6,
	.param .u64 .ptr .align 1 _Z29gather2dAxis1FloatFloatKerneliiiiiPKfS0_Pf_param_7
)
{
	.reg .pred 	%p<7>;
	.reg .b32 	%r<26>;
	.reg .b32 	%f<3>;
	.reg .b64 	%rd<19>;

	ld.param.u32 	%r13, [_Z29gather2dAxis1FloatFloatKerneliiiiiPKfS0_Pf_param_1];
	ld.param.u32 	%r14, [_Z29gather2dAxis1FloatFloatKerneliiiiiPKfS0_Pf_param_2];
	ld.param.u32 	%r15, [_Z29gather2dAxis1FloatFloatKerneliiiiiPKfS0_Pf_param_3];
	ld.param.u32 	%r16, [_Z29gather2dAxis1FloatFloatKerneliiiiiPKfS0_Pf_param_4];
	ld.param.u64 	%rd4, [_Z29gather2dAxis1FloatFloatKerneliiiiiPKfS0_Pf_param_5];
	ld.param.u64 	%rd5, [_Z29gather2dAxis1FloatFloatKerneliiiiiPKfS0_Pf_param_6];
	ld.param.u64 	%rd6, [_Z29gather2dAxis1FloatFloatKerneliiiiiPKfS0_Pf_param_7];
	mov.u32 	%r17, %ntid.x;
	add.s32 	%r18, %r17, %r16;
	add.s32 	%r19, %r18, -1;
	div.u32 	%r1, %r19, %r17;
	mov.u32 	%r20, %tid.x;
	mul.lo.s32 	%r24, %r1, %r20;
	setp.lt.s32 	%p1, %r1, 1;
	@%p1 bra 	$L__BB1_6;
	mov.u32 	%r21, %ctaid.x;
	mul.lo.s32 	%r3, %r14, %r21;
	neg.s32 	%r25, %r1;
	mad.lo.s32 	%r23, %r16, %r21, %r24;
	cvta.to.global.u64 	%rd1, %rd5;
	cvta.to.global.u64 	%rd2, %rd4;
	cvta.to.global.u64 	%rd3, %rd6;
	mov.u64 	%rd9, $str;
	mov.u64 	%rd11, $str$1;
	mov.u64 	%rd13, __unnamed_1;
$L__BB1_2:
	setp.ge.s32 	%p2, %r24, %r16;
	@%p2 bra 	$L__BB1_6;
	mul.wide.s32 	%rd7, %r24, 4;
	add.s64 	%rd8, %rd1, %rd7;
	ld.global.f32 	%f1, [%rd8];
	cvt.rzi.s32.f32 	%r9, %f1;
	setp.gt.s32 	%p3, %r9, -1;
	setp.lt.s32 	%p4, %r9, %r13;
	and.pred  	%p5, %p3, %p4;
	@%p5 bra 	$L__BB1_5;
	cvta.global.u64 	%rd10, %rd9;
	cvta.global.u64 	%rd12, %rd11;
	cvta.global.u64 	%rd14, %rd13;
	{ // callseq 0, 0
	.param .b64 param0;
	st.param.b64 	[param0], %rd10;
	.param .b64 param1;
	st.param.b64 	[param1], %rd12;
	.param .b32 param2;
	st.param.b32 	[param2], 47;
	.param .b64 param3;
	st.param.b64 	[param3], %rd14;
	.param .b64 param4;
	st.param.b64 	[param4], 1;
	call.uni 
	__assertfail, 
	(
	param0, 
	param1, 
	param2, 
	param3, 
	param4
	);
	} // callseq 0
$L__BB1_5:
	mad.lo.s32 	%r22, %r9, %r15, %r3;
	mul.wide.s32 	%rd15, %r22, 4;
	add.s64 	%rd16, %rd2, %rd15;
	ld.global.f32 	%f2, [%rd16];
	mul.wide.s32 	%rd17, %r23, 4;
	add.s64 	%rd18, %rd3, %rd17;
	st.global.f32 	[%rd18], %f2;
	add.s32 	%r25, %r25, 1;
	setp.ne.s32 	%p6, %r25, 0;
	add.s32 	%r24, %r24, 1;
	add.s32 	%r23, %r23, 1;
	@%p6 bra 	$L__BB1_2;
$L__BB1_6:
	ret;

}


// ===== COMPILED SASS (sm_100) =====

	.target	sm_100

	.elftype	@"ET_EXEC"


//--------------------- .note.nv.tkinfo           --------------------------
	.section	.note.nv.tkinfo,"",@"SHT_NOTE"
	.sectionflags	@"SHF_NOTE_NV_TKINFO"
	.tkinfo
        /*0018*/ 	.word	0x00000002
        /*0030*/ 	.string	""
        /*0030*/ 	.string	"ptxas"
        /*0030*/ 	.string	"Cuda compilation tools, release 13.0, V13.0.88"
        /*0030*/ 	.string	"Build cuda_13.0.r13.0/compiler.36424714_0"
        /*0030*/ 	.string	"-arch sm_100 -m 64 "



//--------------------- .note.nv.cuinfo           --------------------------
	.section	.note.nv.cuinfo,"",@"SHT_NOTE"
	.sectionflags	@"SHF_NOTE_NV_CUINFO"
        /*0018*/ 	.short	0x0002
        /*001a*/ 	.short	0x0064
        /*001c*/ 	.short	0x0082
	.zero		2


//--------------------- .nv.info                  --------------------------
	.section	.nv.info,"",@"SHT_CUDA_INFO"
	.align	4


	//----- nvinfo : EIATTR_REGCOUNT
	.align		4
        /*0000*/ 	.byte	0x04, 0x2f
        /*0002*/ 	.short	(.L_4 - .L_3)
	.align		4
.L_3:
        /*0004*/ 	.word	index@(_Z12gatherKernelIfEviPKiPKT_PS2_)
        /*0008*/ 	.word	0x0000000c


	//----- nvinfo : EIATTR_FRAME_SIZE
	.align		4
.L_4:
        /*000c*/ 	.byte	0x04, 0x11
        /*000e*/ 	.short	(.L_6 - .L_5)
	.align		4
.L_5:
        /*0010*/ 	.word	index@(_Z12gatherKernelIfEviPKiPKT_PS2_)
        /*0014*/ 	.word	0x00000000


	//----- nvinfo : EIATTR_REGCOUNT
	.align		4
.L_6:
        /*0018*/ 	.byte	0x04, 0x2f
        /*001a*/ 	.short	(.L_8 - .L_7)
	.align		4
.L_7:
        /*001c*/ 	.word	index@(_Z29gather2dAxis1FloatFloatKerneliiiiiPKfS0_Pf)
        /*0020*/ 	.word	0x00000019


	//----- nvinfo : EIATTR_FRAME_SIZE
	.align		4
.L_8:
        /*0024*/ 	.byte	0x04, 0x11
        /*0026*/ 	.short	(.L_10 - .L_9)
	.align		4
.L_9:
        /*0028*/ 	.word	index@(_Z29gather2dAxis1FloatFloatKerneliiiiiPKfS0_Pf)
        /*002c*/ 	.word	0x00000000


	//----- nvinfo : EIATTR_MIN_STACK_SIZE
	.align		4
.L_10:
        /*0030*/ 	.byte	0x04, 0x12
        /*0032*/ 	.short	(.L_12 - .L_11)
	.align		4
.L_11:
        /*0034*/ 	.word	index@(_Z29gather2dAxis1FloatFloatKerneliiiiiPKfS0_Pf)
        /*0038*/ 	.word	0x00000000


	//----- nvinfo : EIATTR_MIN_STACK_SIZE
	.align		4
.L_12:
        /*003c*/ 	.byte	0x04, 0x12
        /*003e*/ 	.short	(.L_14 - .L_13)
	.align		4
.L_13:
        /*0040*/ 	.word	index@(_Z12gatherKernelIfEviPKiPKT_PS2_)
        /*0044*/ 	.word	0x00000000
.L_14:


//--------------------- .nv.compat                --------------------------
	.section	.nv.compat,"",@"SHT_CUDA_COMPAT_INFO"
	.align	4
        /*0000*/ 	.byte	0x02, 0x09, 0x00, 0x00, 0x02, 0x02, 0x01, 0x00, 0x02, 0x05, 0x05, 0x00, 0x03, 0x07, 0x01, 0x01
        /*0010*/ 	.byte	0x02, 0x03, 0x00, 0x00, 0x02, 0x06, 0x01, 0x00, 0x04, 0x0b, 0x08, 0x00, 0x09, 0x00, 0x00, 0x00
        /*0020*/ 	.byte	0x00, 0x00, 0x00, 0x00


//--------------------- .nv.info._Z29gather2dAxis1FloatFloatKerneliiiiiPKfS0_Pf --------------------------
	.section	.nv.info._Z29gather2dAxis1FloatFloatKerneliiiiiPKfS0_Pf,"",@"SHT_CUDA_INFO"
	.sectionflags	@""
	.align	4


	//----- nvinfo : EIATTR_CUDA_API_VERSION
	.align		4
        /*0000*/ 	.byte	0x04, 0x37
        /*0002*/ 	.short	(.L_16 - .L_15)
.L_15:
        /*0004*/ 	.word	0x00000082


	//----- nvinfo : EIATTR_KPARAM_INFO
	.align		4
.L_16:
        /*0008*/ 	.byte	0x04, 0x17
        /*000a*/ 	.short	(.L_18 - .L_17)
.L_17:
        /*000c*/ 	.word	0x00000000
        /*0010*/ 	.short	0x0007
        /*0012*/ 	.short	0x0028
        /*0014*/ 	.byte	0x00, 0xf5, 0x21, 0x00


	//----- nvinfo : EIATTR_KPARAM_INFO
	.align		4
.L_18:
        /*0018*/ 	.byte	0x04, 0x17
        /*001a*/ 	.short	(.L_20 - .L_19)
.L_19:
        /*001c*/ 	.word	0x00000000
        /*0020*/ 	.short	0x0006
        /*0022*/ 	.short	0x0020
        /*0024*/ 	.byte	0x00, 0xf5, 0x21, 0x00


	//----- nvinfo : EIATTR_KPARAM_INFO
	.align		4
.L_20:
        /*0028*/ 	.byte	0x04, 0x17
        /*002a*/ 	.short	(.L_22 - .L_21)
.L_21:
        /*002c*/ 	.word	0x00000000
        /*0030*/ 	.short	0x0005
        /*0032*/ 	.short	0x0018
        /*0034*/ 	.byte	0x00, 0xf5, 0x21, 0x00


	//----- nvinfo : EIATTR_KPARAM_INFO
	.align		4
.L_22:
        /*0038*/ 	.byte	0x04, 0x17
        /*003a*/ 	.short	(.L_24 - .L_23)
.L_23:
        /*003c*/ 	.word	0x00000000
        /*0040*/ 	.short	0x0004
        /*0042*/ 	.short	0x0010
        /*0044*/ 	.byte	0x00, 0xf0, 0x11, 0x00


	//----- nvinfo : EIATTR_KPARAM_INFO
	.align		4
.L_24:
        /*0048*/ 	.byte	0x04, 0x17
        /*004a*/ 	.short	(.L_26 - .L_25)
.L_25:
        /*004c*/ 	.word	0x00000000
        /*0050*/ 	.short	0x0003
        /*0052*/ 	.short	0x000c
        /*0054*/ 	.byte	0x00, 0xf0, 0x11, 0x00


	//----- nvinfo : EIATTR_KPARAM_INFO
	.align		4
.L_26:
        /*0058*/ 	.byte	0x04, 0x17
        /*005a*/ 	.short	(.L_28 - .L_27)
.L_27:
        /*005c*/ 	.word	0x00000000
        /*0060*/ 	.short	0x0002
        /*0062*/ 	.short	0x0008
        /*0064*/ 	.byte	0x00, 0xf0, 0x11, 0x00


	//----- nvinfo : EIATTR_KPARAM_INFO
	.align		4
.L_28:
        /*0068*/ 	.byte	0x04, 0x17
        /*006a*/ 	.short	(.L_30 - .L_29)
.L_29:
        /*006c*/ 	.word	0x00000000
        /*0070*/ 	.short	0x0001
        /*0072*/ 	.short	0x0004
        /*0074*/ 	.byte	0x00, 0xf0, 0x11, 0x00


	//----- nvinfo : EIATTR_KPARAM_INFO
	.align		4
.L_30:
        /*0078*/ 	.byte	0x04, 0x17
        /*007a*/ 	.short	(.L_32 - .L_31)
.L_31:
        /*007c*/ 	.word	0x00000000
        /*0080*/ 	.short	0x0000
        /*0082*/ 	.short	0x0000
        /*0084*/ 	.byte	0x00, 0xf0, 0x11, 0x00


	//----- nvinfo : EIATTR_SPARSE_MMA_MASK
	.align		4
.L_32:
        /*0088*/ 	.byte	0x03, 0x50
        /*008a*/ 	.short	0x0000


	//----- nvinfo : EIATTR_MAXREG_COUNT
	.align		4
        /*008c*/ 	.byte	0x03, 0x1b
        /*008e*/ 	.short	0x00ff


	//----- nvinfo : EIATTR_EXTERNS
	.align		4
        /*0090*/ 	.byte	0x04, 0x0f
        /*0092*/ 	.short	(.L_34 - .L_33)


	//   ....[0]....
	.align		4
.L_33:
        /*0094*/ 	.word	index@(__assertfail)


	//----- nvinfo : EIATTR_MERCURY_ISA_VERSION
	.align		4
.L_34:
        /*0098*/ 	.byte	0x03, 0x5f
        /*009a*/ 	.short	0x0101


	//----- nvinfo : EIATTR_VRC_CTA_INIT_COUNT
	.align		4
        /*009c*/ 	.byte	0x02, 0x4a
	.zero		1
	.zero		1


	//----- nvinfo : EIATTR_SYSCALL_OFFSETS
	.align		4
        /*00a0*/ 	.byte	0x04, 0x46
        /*00a2*/ 	.short	(.L_36 - .L_35)


	//   ....[0]....
.L_35:
        /*00a4*/ 	.word	0x000003b0


	//----- nvinfo : EIATTR_EXIT_INSTR_OFFSETS
	.align		4
.L_36:
        /*00a8*/ 	.byte	0x04, 0x1c
        /*00aa*/ 	.short	(.L_38 - .L_37)


	//   ....[0]....
.L_37:
        /*00ac*/ 	.word	0x00000170


	//   ....[1]....
        /*00b0*/ 	.word	0x00000230


	//   ....[2]....
        /*00b4*/ 	.word	0x000004a0


	//----- nvinfo : EIATTR_CRS_STACK_SIZE
	.align		4
.L_38:
        /*00b8*/ 	.byte	0x04, 0x1e
        /*00ba*/ 	.short	(.L_40 - .L_39)
.L_39:
        /*00bc*/ 	.word	0x00000000


	//----- nvinfo : EIATTR_CBANK_PARAM_SIZE
	.align		4
.L_40:
        /*00c0*/ 	.byte	0x03, 0x19
        /*00c2*/ 	.short	0x0030


	//----- nvinfo : EIATTR_PARAM_CBANK
	.align		4
        /*00c4*/ 	.byte	0x04, 0x0a
        /*00c6*/ 	.short	(.L_42 - .L_41)
	.align		4
.L_41:
        /*00c8*/ 	.word	index@(.nv.constant0._Z29gather2dAxis1FloatFloatKerneliiiiiPKfS0_Pf)
        /*00cc*/ 	.short	0x0380
        /*00ce*/ 	.short	0x0030


	//----- nvinfo : EIATTR_SW_WAR
	.align		4
.L_42:
        /*00d0*/ 	.byte	0x04, 0x36
        /*00d2*/ 	.short	(.L_44 - .L_43)
.L_43:
        /*00d4*/ 	.word	0x00000008
.L_44:


//--------------------- .nv.info._Z12gatherKernelIfEviPKiPKT_PS2_ --------------------------
	.section	.nv.info._Z12gatherKernelIfEviPKiPKT_PS2_,"",@"SHT_CUDA_INFO"
	.sectionflags	@""
	.align	4


	//----- nvinfo : EIATTR_CUDA_API_VERSION
	.align		4
        /*0000*/ 	.byte	0x04, 0x37
        /*0002*/ 	.short	(.L_46 - .L_45)
.L_45:
        /*0004*/ 	.word	0x00000082


	//----- nvinfo : EIATTR_KPARAM_INFO
	.align		4
.L_46:
        /*0008*/ 	.byte	0x04, 0x17
        /*000a*/ 	.short	(.L_48 - .L_47)
.L_47:
        /*000c*/ 	.word	0x00000000
        /*0010*/ 	.short	0x0003
        /*0012*/ 	.short	0x0018
        /*0014*/ 	.byte	0x00, 0xf5, 0x21, 0x00


	//----- nvinfo : EIATTR_KPARAM_INFO
	.align		4
.L_48:
        /*0018*/ 	.byte	0x04, 0x17
        /*001a*/ 	.short	(.L_50 - .L_49)
.L_49:
        /*001c*/ 	.word	0x00000000
        /*0020*/ 	.short	0x0002
        /*0022*/ 	.short	0x0010
        /*0024*/ 	.byte	0x00, 0xf5, 0x21, 0x00


	//----- nvinfo : EIATTR_KPARAM_INFO
	.align		4
.L_50:
        /*0028*/ 	.byte	0x04, 0x17
        /*002a*/ 	.short	(.L_52 - .L_51)
.L_51:
        /*002c*/ 	.word	0x00000000
        /*0030*/ 	.short	0x0001
        /*0032*/ 	.short	0x0008
        /*0034*/ 	.byte	0x00, 0xf5, 0x21, 0x00


	//----- nvinfo : EIATTR_KPARAM_INFO
	.align		4
.L_52:
        /*0038*/ 	.byte	0x04, 0x17
        /*003a*/ 	.short	(.L_54 - .L_53)
.L_53:
        /*003c*/ 	.word	0x00000000
        /*0040*/ 	.short	0x0000
        /*0042*/ 	.short	0x0000
        /*0044*/ 	.byte	0x00, 0xf0, 0x11, 0x00


	//----- nvinfo : EIATTR_SPARSE_MMA_MASK
	.align		4
.L_54:
        /*0048*/ 	.byte	0x03, 0x50
        /*004a*/ 	.short	0x0000


	//----- nvinfo : EIATTR_MAXREG_COUNT
	.align		4
        /*004c*/ 	.byte	0x03, 0x1b
        /*004e*/ 	.short	0x00ff


	//----- nvinfo : EIATTR_MERCURY_ISA_VERSION
	.align		4
        /*0050*/ 	.byte	0x03, 0x5f
        /*0052*/ 	.short	0x0101


	//----- nvinfo : EIATTR_VRC_CTA_INIT_COUNT
	.align		4
        /*0054*/ 	.byte	0x02, 0x4a
	.zero		1
	.zero		1


	//----- nvinfo : EIATTR_EXIT_INSTR_OFFSETS
	.align		4
        /*0058*/ 	.byte	0x04, 0x1c
        /*005a*/ 	.short	(.L_56 - .L_55)


	//   ....[0]....
.L_55:
        /*005c*/ 	.word	0x00000070


	//   ....[1]....
        /*0060*/ 	.word	0x00000120


	//----- nvinfo : EIATTR_CBANK_PARAM_SIZE
	.align		4
.L_56:
        /*0064*/ 	.byte	0x03, 0x19
        /*0066*/ 	.short	0x0020


	//----- nvinfo : EIATTR_PARAM_CBANK
	.align		4
        /*0068*/ 	.byte	0x04, 0x0a
        /*006a*/ 	.short	(.L_58 - .L_57)
	.align		4
.L_57:
        /*006c*/ 	.word	index@(.nv.constant0._Z12gatherKernelIfEviPKiPKT_PS2_)
        /*0070*/ 	.short	0x0380
        /*0072*/ 	.short	0x0020


	//----- nvinfo : EIATTR_SW_WAR
	.align		4
.L_58:
        /*0074*/ 	.byte	0x04, 0x36
        /*0076*/ 	.short	(.L_60 - .L_59)
.L_59:
        /*0078*/ 	.word	0x00000008
.L_60:


//--------------------- .nv.callgraph             --------------------------
	.section	.nv.callgraph,"",@"SHT_CUDA_CALLGRAPH"
	.align	4
	.sectionentsize	8
	.align		4
        /*0000*/ 	.word	0x00000000
	.align		4
        /*0004*/ 	.word	0xffffffff
	.align		4
        /*0008*/ 	.word	index@(_Z29gather2dAxis1FloatFloatKerneliiiiiPKfS0_Pf)
	.align		4
        /*000c*/ 	.word	index@(__assertfail)
	.align		4
        /*0010*/ 	.word	0x00000000
	.align		4
        /*0014*/ 	.word	0xfffffffe
	.align		4
        /*0018*/ 	.word	0x00000000
	.align		4
        /*001c*/ 	.word	0xfffffffd
	.align		4
        /*0020*/ 	.word	0x00000000
	.align		4
        /*0024*/ 	.word	0xfffffffc


//--------------------- .nv.constant4             --------------------------
	.section	.nv.constant4,"a",@progbits
	.align	8
	.align		8
.nv.constant4:
        /*0000*/ 	.dword	__assertfail
	.align		8
        /*0008*/ 	.dword	__unnamed_1
	.align		8
        /*0010*/ 	.dword	$str
	.align		8
        /*0018*/ 	.dword	$str$1


//--------------------- .text._Z29gather2dAxis1FloatFloatKerneliiiiiPKfS0_Pf --------------------------
	.section	.text._Z29gather2dAxis1FloatFloatKerneliiiiiPKfS0_Pf,"ax",@progbits
	.align	128
        .global         _Z29gather2dAxis1FloatFloatKerneliiiiiPKfS0_Pf
        .type           _Z29gather2dAxis1FloatFloatKerneliiiiiPKfS0_Pf,@function
        .size           _Z29gather2dAxis1FloatFloatKerneliiiiiPKfS0_Pf,(.L_x_5 - _Z29gather2dAxis1FloatFloatKerneliiiiiPKfS0_Pf)
        .other          _Z29gather2dAxis1FloatFloatKerneliiiiiPKfS0_Pf,@"STO_CUDA_ENTRY STV_DEFAULT"
_Z29gather2dAxis1FloatFloatKerneliiiiiPKfS0_Pf:
.text._Z29gather2dAxis1FloatFloatKerneliiiiiPKfS0_Pf:
[----:B------:R-:W0:Y:S08]  /*0000*/  LDC R1, c[0x0][0x37c] ;  /* 0x0000df00ff017b82 */ /* 0x000e300000000800 */
[----:B------:R-:W1:Y:S08]  /*0010*/  LDC R5, c[0x0][0x360] ;  /* 0x0000d800ff057b82 */ /* 0x000e700000000800 */
[----:B------:R-:W2:Y:S01]  /*0020*/  LDC R16, c[0x0][0x390] ;  /* 0x0000e400ff107b82 */ /* 0x000ea20000000800 */
[----:B-1----:R-:W1:Y:S01]  /*0030*/  I2F.U32.RP R4, R5 ;  /* 0x0000000500047306 */ /* 0x002e620000209000 */
[----:B------:R-:W-:-:S07]  /*0040*/  ISETP.NE.U32.AND P2, PT, R5, RZ, PT ;  /* 0x000000ff0500720c */ /* 0x000fce0003f45070 */
[----:B-1----:R-:W1:Y:S02]  /*0050*/  MUFU.RCP R4, R4 ;  /* 0x0000000400047308 */ /* 0x002e640000001000 */
[----:B-1----:R-:W-:-:S06]  /*0060*/  VIADD R2, R4, 0xffffffe ;  /* 0x0ffffffe04027836 */ /* 0x002fcc0000000000 */
[----:B------:R1:W3:Y:S02]  /*0070*/  F2I.FTZ.U32.TRUNC.NTZ R3, R2 ;  /* 0x0000000200037305 */ /* 0x0002e4000021f000 */
[----:B-1----:R-:W-:Y:S02]  /*0080*/  HFMA2 R2, -RZ, RZ, 0, 0 ;  /* 0x00000000ff027431 */ /* 0x002fe400000001ff */
[----:B---3--:R-:W-:-:S04]  /*0090*/  IMAD.MOV R0, RZ, RZ, -R3 ;  /* 0x000000ffff007224 */ /* 0x008fc800078e0a03 */
[----:B------:R-:W-:Y:S01]  /*00a0*/  IMAD R7, R0, R5, RZ ;  /* 0x0000000500077224 */ /* 0x000fe200078e02ff */
[----:B--2---:R-:W-:-:S03]  /*00b0*/  IADD3 R0, PT, PT, R5, -0x1, R16 ;  /* 0xffffffff05007810 */ /* 0x004fc60007ffe010 */
[----:B------:R-:W-:-:S06]  /*00c0*/  IMAD.HI.U32 R3, R3, R7, R2 ;  /* 0x0000000703037227 */ /* 0x000fcc00078e0002 */
[----:B------:R-:W-:-:S04]  /*00d0*/  IMAD.HI.U32 R3, R3, R0, RZ ;  /* 0x0000000003037227 */ /* 0x000fc800078e00ff */
[----:B------:R-:W-:-:S04]  /*00e0*/  IMAD.MOV R4, RZ, RZ, -R3 ;  /* 0x000000ffff047224 */ /* 0x000fc800078e0a03 */
[----:B------:R-:W-:-:S05]  /*00f0*/  IMAD R0, R5, R4, R0 ;  /* 0x0000000405007224 */ /* 0x000fca00078e0200 */
[----:B------:R-:W-:-:S13]  /*0100*/  ISETP.GE.U32.AND P0, PT, R0, R5, PT ;  /* 0x000000050000720c */ /* 0x000fda0003f06070 */
[----:B------:R-:W-:Y:S01]  /*0110*/  @P0 IADD3 R0, PT, PT, R0, -R5, RZ ;  /* 0x8000000500000210 */ /* 0x000fe20007ffe0ff */
[----:B------:R-:W-:-:S03]  /*0120*/  @P0 VIADD R3, R3, 0x1 ;  /* 0x0000000103030836 */ /* 0x000fc60000000000 */
[----:B------:R-:W-:-:S13]  /*0130*/  ISETP.GE.U32.AND P1, PT, R0, R5, PT ;  /* 0x000000050000720c */ /* 0x000fda0003f26070 */
[----:B------:R-:W-:Y:S02]  /*0140*/  @P1 IADD3 R3, PT, PT, R3, 0x1, RZ ;  /* 0x0000000103031810 */ /* 0x000fe40007ffe0ff */
[----:B------:R-:W-:-:S04]  /*0150*/  @!P2 LOP3.LUT R3, RZ, R5, RZ, 0x33, !PT ;  /* 0x00000005ff03a212 */ /* 0x000fc800078e33ff */
[----:B------:R-:W-:-:S13]  /*0160*/  ISETP.GE.AND P0, PT, R3, 0x1, PT ;  /* 0x000000010300780c */ /* 0x000fda0003f06270 */
[----:B0-----:R-:W-:Y:S05]  /*0170*/  @!P0 EXIT ;  /* 0x000000000000894d */ /* 0x001fea0003800000 */
[----:B------:R-:W0:Y:S01]  /*0180*/  S2R R0, SR_TID.X ;  /* 0x0000000000007919 */ /* 0x000e220000002100 */
[----:B------:R-:W1:Y:S01]  /*0190*/  S2UR UR4, SR_CTAID.X ;  /* 0x00000000000479c3 */ /* 0x000e620000002500 */
[----:B------:R-:W1:Y:S01]  /*01a0*/  LDCU UR38, c[0x0][0x388] ;  /* 0x00007100ff2677ac */ /* 0x000e620008000800 */
[----:B------:R-:W-:Y:S01]  /*01b0*/  IMAD.MOV R18, RZ, RZ, -R3 ;  /* 0x000000ffff127224 */ /* 0x000fe200078e0a03 */
[----:B------:R-:W2:Y:S01]  /*01c0*/  LDCU.64 UR36, c[0x0][0x358] ;  /* 0x00006b00ff2477ac */ /* 0x000ea20008000a00 */
[----:B------:R-:W3:Y:S01]  /*01d0*/  LDCU UR40, c[0x0][0x390] ;  /* 0x00007200ff2877ac */ /* 0x000ee20008000800 */
[----:B------:R-:W4:Y:S01]  /*01e0*/  LDCU UR39, c[0x0][0x384] ;  /* 0x00007080ff2777ac */ /* 0x000f220008000800 */
[----:B-1----:R-:W-:Y:S01]  /*01f0*/  UIMAD UR38, UR4, UR38, URZ ;  /* 0x00000026042672a4 */ /* 0x002fe2000f8e02ff */
[----:B0-----:R-:W-:-:S04]  /*0200*/  IMAD R17, R3, R0, RZ ;  /* 0x0000000003117224 */ /* 0x001fc800078e02ff */
[----:B--234-:R-:W-:-:S07]  /*0210*/  IMAD R16, R16, UR4, R17 ;  /* 0x0000000410107c24 */ /* 0x01cfce000f8e0211 */
.L_x_2:
[----:B------:R-:W-:-:S13]  /*0220*/  ISETP.GE.AND P0, PT, R17, UR40, PT ;  /* 0x0000002811007c0c */ /* 0x000fda000bf06270 */
[----:B0-----:R-:W-:Y:S05]  /*0230*/  @P0 EXIT ;  /* 0x000000000000094d */ /* 0x001fea0003800000 */
[----:B------:R-:W0:Y:S02]  /*0240*/  LDC.64 R2, c[0x0][0x3a0] ;  /* 0x0000e800ff027b82 */ /* 0x000e240000000a00 */
[----:B0-----:R-:W-:-:S06]  /*0250*/  IMAD.WIDE R2, R17, 0x4, R2 ;  /* 0x0000000411027825 */ /* 0x001fcc00078e0202 */
[----:B------:R-:W2:Y:S01]  /*0260*/  LDG.E R2, desc[UR36][R2.64] ;  /* 0x0000002402027981 */ /* 0x000ea2000c1e1900 */
[----:B------:R-:W-:Y:S01]  /*0270*/  BSSY.RECONVERGENT B6, `(.L_x_0) ;  /* 0x0000015000067945 */ /* 0x000fe20003800200 */
[----:B--2---:R-:W0:Y:S02]  /*0280*/  F2I.TRUNC.NTZ R22, R2 ;  /* 0x0000000200167305 */ /* 0x004e24000020f100 */
[C---:B0-----:R-:W-:Y:S02]  /*0290*/  ISETP.GE.AND P0, PT, R22.reuse, UR39, PT ;  /* 0x0000002716007c0c */ /* 0x041fe4000bf06270 */
[----:B------:R-:W-:-:S13]  /*02a0*/  ISETP.GT.AND P1, PT, R22, -0x1, PT ;  /* 0xffffffff1600780c */ /* 0x000fda0003f24270 */
[----:B------:R-:W-:Y:S05]  /*02b0*/  @!P0 BRA P1, `(.L_x_1) ;  /* 0x0000000000408947 */ /* 0x000fea0000800000 */
[----:B------:R-:W-:Y:S01]  /*02c0*/  MOV R2, 0x0 ;  /* 0x0000000000027802 */ /* 0x000fe20000000f00 */
[----:B------:R-:W0:Y:S01]  /*02d0*/  LDCU.64 UR4, c[0x4][0x10] ;  /* 0x01000200ff0477ac */ /* 0x000e220008000a00 */
[----:B------:R-:W-:Y:S02]  /*02e0*/  HFMA2 R8, -RZ, RZ, 0, 2.801418304443359375e-06 ;  /* 0x0000002fff087431 */ /* 0x000fe400000001ff */
[----:B------:R-:W-:Y:S01]  /*02f0*/  IMAD.MOV.U32 R12, RZ, RZ, 0x1 ;  /* 0x00000001ff0c7424 */ /* 0x000fe200078e00ff */
[----:B------:R-:W-:Y:S01]  /*0300*/  MOV R13, RZ ;  /* 0x000000ff000d7202 */ /* 0x000fe20000000f00 */
[----:B------:R-:W1:Y:S01]  /*0310*/  LDCU.64 UR6, c[0x4][0x18] ;  /* 0x01000300ff0677ac */ /* 0x000e620008000a00 */
[----:B------:R-:W2:Y:S01]  /*0320*/  LDC.64 R2, c[0x4][R2] ;  /* 0x0100000002027b82 */ /* 0x000ea20000000a00 */
[----:B------:R-:W3:Y:S01]  /*0330*/  LDCU.64 UR8, c[0x4][0x8] ;  /* 0x01000100ff0877ac */ /* 0x000ee20008000a00 */
[----:B0-----:R-:W-:Y:S01]  /*0340*/  MOV R4, UR4 ;  /* 0x0000000400047c02 */ /* 0x001fe20008000f00 */
[----:B------:R-:W-:Y:S01]  /*0350*/  IMAD.U32 R5, RZ, RZ, UR5 ;  /* 0x00000005ff057e24 */ /* 0x000fe2000f8e00ff */
[----:B-1----:R-:W-:Y:S01]  /*0360*/  MOV R6, UR6 ;  /* 0x0000000600067c02 */ /* 0x002fe20008000f00 */
[----:B------:R-:W-:Y:S01]  /*0370*/  IMAD.U32 R7, RZ, RZ, UR7 ;  /* 0x00000007ff077e24 */ /* 0x000fe2000f8e00ff */
[----:B---3--:R-:W-:Y:S01]  /*0380*/  MOV R10, UR8 ;  /* 0x00000008000a7c02 */ /* 0x008fe20008000f00 */
[----:B------:R-:W-:-:S07]  /*0390*/  IMAD.U32 R11, RZ, RZ, UR9 ;  /* 0x00000009ff0b7e24 */ /* 0x000fce000f8e00ff */
[----:B------:R-:W-:-:S07]  /*03a0*/  LEPC R20, `(.L_x_1) ;  /* 0x000000001014794e */ /* 0x000fce0000000000 */
[----:B--2---:R-:W-:Y:S05]  /*03b0*/  CALL.ABS.NOINC R2 ;  /* 0x0000000002007343 */ /* 0x004fea0003c00000 */
.L_x_1:
[----:B------:R-:W-:Y:S05]  /*03c0*/  BSYNC.RECONVERGENT B6 ;  /* 0x0000000000067941 */ /* 0x000fea0003800200 */
.L_x_0:
[----:B------:R-:W0:Y:S08]  /*03d0*/  LDC R5, c[0x0][0x38c] ;  /* 0x0000e300ff057b82 */ /* 0x000e300000000800 */
[----:B------:R-:W1:Y:S01]  /*03e0*/  LDC.64 R2, c[0x0][0x398] ;  /* 0x0000e600ff027b82 */ /* 0x000e620000000a00 */
[----:B0-----:R-:W-:-:S04]  /*03f0*/  IMAD R5, R22, R5, UR38 ;  /* 0x0000002616057e24 */ /* 0x001fc8000f8e0205 */
[----:B-1----:R-:W-:-:S03]  /*0400*/  IMAD.WIDE R2, R5, 0x4, R2 ;  /* 0x0000000405027825 */ /* 0x002fc600078e0202 */
[----:B------:R-:W0:Y:S03]  /*0410*/  LDC.64 R4, c[0x0][0x3a8] ;  /* 0x0000ea00ff047b82 */ /* 0x000e260000000a00 */
[----:B------:R-:W2:Y:S01]  /*0420*/  LDG.E R3, desc[UR36][R2.64] ;  /* 0x0000002402037981 */ /* 0x000ea2000c1e1900 */
[----:B------:R-:W-:Y:S01]  /*0430*/  VIADD R18, R18, 0x1 ;  /* 0x0000000112127836 */ /* 0x000fe20000000000 */
[----:B------:R-:W-:-:S04]  /*0440*/  IADD3 R17, PT, PT, R17, 0x1, RZ ;  /* 0x0000000111117810 */ /* 0x000fc80007ffe0ff */
[----:B------:R-:W-:Y:S01]  /*0450*/  ISETP.NE.AND P0, PT, R18, RZ, PT ;  /* 0x000000ff1200720c */ /* 0x000fe20003f05270 */
[----:B0-----:R-:W-:-:S04]  /*0460*/  IMAD.WIDE R4, R16, 0x4, R4 ;  /* 0x0000000410047825 */ /* 0x001fc800078e0204 */
[----:B------:R-:W-:Y:S01]  /*0470*/  VIADD R16, R16, 0x1 ;  /* 0x0000000110107836 */ /* 0x000fe20000000000 */
[----:B--2---:R0:W-:Y:S07]  /*0480*/  STG.E desc[UR36][R4.64], R3 ;  /* 0x0000000304007986 */ /* 0x0041ee000c101924 */
[----:B------:R-:W-:Y:S05]  /*0490*/  @P0 BRA `(.L_x_2) ;  /* 0xfffffffc00600947 */ /* 0x000fea000383ffff */
[----:B------:R-:W-:Y:S05]  /*04a0*/  EXIT ;  /* 0x000000000000794d */ /* 0x000fea0003800000 */
.L_x_3:
[----:B------:R-:W-:-:S00]  /*04b0*/  BRA `(.L_x_3) ;  /* 0xfffffffc00fc7947 */ /* 0x000fc0000383ffff */
[----:B------:R-:W-:-:S00]  /*04c0*/  NOP ;  /* 0x0000000000007918 */ /* 0x000fc00000000000 */
        /* <DEDUP_REMOVED lines=11> */
.L_x_5:


//--------------------- .text._Z12gatherKernelIfEviPKiPKT_PS2_ --------------------------
	.section	.text._Z12gatherKernelIfEviPKiPKT_PS2_,"ax",@progbits
	.align	128
        .global         _Z12gatherKernelIfEviPKiPKT_PS2_
        .type           _Z12gatherKernelIfEviPKiPKT_PS2_,@function
        .size           _Z12gatherKernelIfEviPKiPKT_PS2_,(.L_x_6 - _Z12gatherKernelIfEviPKiPKT_PS2_)
        .other          _Z12gatherKernelIfEviPKiPKT_PS2_,@"STO_CUDA_ENTRY STV_DEFAULT"
_Z12gatherKernelIfEviPKiPKT_PS2_:
.text._Z12gatherKernelIfEviPKiPKT_PS2_:
[----:B------:R-:W-:Y:S01]  /*0000*/  LDC R1, c[0x0][0x37c] ;  /* 0x0000df00ff017b82 */ /* 0x000fe20000000800 */
[----:B------:R-:W0:Y:S01]  /*0010*/  S2R R9, SR_CTAID.X ;  /* 0x0000000000097919 */ /* 0x000e220000002500 */
[----:B------:R-:W0:Y:S01]  /*0020*/  LDCU UR4, c[0x0][0x360] ;  /* 0x00006c00ff0477ac */ /* 0x000e220008000800 */
[----:B------:R-:W0:Y:S01]  /*0030*/  S2R R0, SR_TID.X ;  /* 0x0000000000007919 */ /* 0x000e220000002100 */
[----:B------:R-:W1:Y:S01]  /*0040*/  LDCU UR5, c[0x0][0x380] ;  /* 0x00007000ff0577ac */ /* 0x000e620008000800 */
[----:B0-----:R-:W-:-:S05]  /*0050*/  IMAD R9, R9, UR4, R0 ;  /* 0x0000000409097c24 */ /* 0x001fca000f8e0200 */
[----:B-1----:R-:W-:-:S13]  /*0060*/  ISETP.GT.AND P0, PT, R9, UR5, PT ;  /* 0x0000000509007c0c */ /* 0x002fda000bf04270 */
[----:B------:R-:W-:Y:S05]  /*0070*/  @P0 EXIT ;  /* 0x000000000000094d */ /* 0x000fea0003800000 */
[----:B------:R-:W0:Y:S01]  /*0080*/  LDC.64 R2, c[0x0][0x388] ;  /* 0x0000e200ff027b82 */ /* 0x000e220000000a00 */
[----:B------:R-:W1:Y:S07]  /*0090*/  LDCU.64 UR4, c[0x0][0x358] ;  /* 0x00006b00ff0477ac */ /* 0x000e6e0008000a00 */
[----:B------:R-:W2:Y:S08]  /*00a0*/  LDC.64 R4, c[0x0][0x390] ;  /* 0x0000e400ff047b82 */ /* 0x000eb00000000a00 */
[----:B------:R-:W3:Y:S01]  /*00b0*/  LDC.64 R6, c[0x0][0x398] ;  /* 0x0000e600ff067b82 */ /* 0x000ee20000000a00 */
[----:B0-----:R-:W-:-:S06]  /*00c0*/  IMAD.WIDE R2, R9, 0x4, R2 ;  /* 0x0000000409027825 */ /* 0x001fcc00078e0202 */
[----:B-1----:R-:W2:Y:S02]  /*00d0*/  LDG.E R3, desc[UR4][R2.64] ;  /* 0x0000000402037981 */ /* 0x002ea4000c1e1900 */
[----:B--2---:R-:W-:-:S06]  /*00e0*/  IMAD.WIDE R4, R3, 0x4, R4 ;  /* 0x0000000403047825 */ /* 0x004fcc00078e0204 */
[----:B------:R-:W2:Y:S01]  /*00f0*/  LDG.E R5, desc[UR4][R4.64] ;  /* 0x0000000404057981 */ /* 0x000ea2000c1e1900 */
[----:B---3--:R-:W-:-:S05]  /*0100*/  IMAD.WIDE R6, R9, 0x4, R6 ;  /* 0x0000000409067825 */ /* 0x008fca00078e0206 */
[----:B--2---:R-:W-:Y:S01]  /*0110*/  STG.E desc[UR4][R6.64], R5 ;  /* 0x0000000506007986 */ /* 0x004fe2000c101904 */
[----:B------:R-:W-:Y:S05]  /*0120*/  EXIT ;  /* 0x000000000000794d */ /* 0x000fea0003800000 */
.L_x_4:
        /* <DEDUP_REMOVED lines=13> */
.L_x_6:


//--------------------- .nv.global.init           --------------------------
	.section	.nv.global.init,"aw",@progbits
.nv.global.init:
	.type		$str$1,@object
	.size		$str$1,($str - $str$1)
$str$1:
        /*0000*/ 	.byte	0x2f, 0x74, 0x6d, 0x70, 0x2f, 0x73, 0x61, 0x73, 0x73, 0x5f, 0x63, 0x75, 0x5f, 0x65, 0x68, 0x7a
        /*0010*/ 	.byte	0x6d, 0x6a, 0x72, 0x30, 0x36, 0x2f, 0x6b, 0x2e, 0x63, 0x75, 0x00
	.type		$str,@object
	.size		$str,(__unnamed_1 - $str)
$str:
        /*001b*/ 	.byte	0x30, 0x20, 0x3c, 0x3d, 0x20, 0x69, 0x6e, 0x64, 0x65, 0x78, 0x20, 0x26, 0x26, 0x20, 0x69, 0x6e
        /*002b*/ 	.byte	0x64, 0x65, 0x78, 0x20, 0x3c, 0x20, 0x69, 0x6e, 0x70, 0x75, 0x74, 0x5f, 0x73, 0x69, 0x7a, 0x65
        /*003b*/ 	.byte	0x00
	.type		__unnamed_1,@object
	.size		__unnamed_1,(.L_0 - __unnamed_1)
__unnamed_1:
        /*003c*/ 	.byte	0x76, 0x6f, 0x69, 0x64, 0x20, 0x67, 0x61, 0x74, 0x68, 0x65, 0x72, 0x32, 0x64, 0x41, 0x78, 0x69
        /*004c*/ 	.byte	0x73, 0x31, 0x46, 0x6c, 0x6f, 0x61, 0x74, 0x46, 0x6c, 0x6f, 0x61, 0x74, 0x4b, 0x65, 0x72, 0x6e
        /*005c*/ 	.byte	0x65, 0x6c, 0x28, 0x69, 0x6e, 0x74, 0x2c, 0x20, 0x69, 0x6e, 0x74, 0x2c, 0x20, 0x69, 0x6e, 0x74
        /*006c*/ 	.byte	0x2c, 0x20, 0x69, 0x6e, 0x74, 0x2c, 0x20, 0x69, 0x6e, 0x74, 0x2c, 0x20, 0x63, 0x6f, 0x6e, 0x73
        /*007c*/ 	.byte	0x74, 0x20, 0x66, 0x6c, 0x6f, 0x61, 0x74, 0x20, 0x2a, 0x2c, 0x20, 0x63, 0x6f, 0x6e, 0x73, 0x74
        /*008c*/ 	.byte	0x20, 0x66, 0x6c, 0x6f, 0x61, 0x74, 0x20, 0x2a, 0x2c, 0x20, 0x66, 0x6c, 0x6f, 0x61, 0x74, 0x20
        /*009c*/ 	.byte	0x2a, 0x29, 0x00
.L_0:


//--------------------- .nv.shared.reserved.0     --------------------------
	.section	.nv.shared.reserved.0,"aw",@nobits
	.weak		__nv_reservedSMEM_offset_0_alias
	.size		__nv_reservedSMEM_offset_0_alias, 0, 64
	.other		__nv_reservedSMEM_offset_0_alias,@"STO_CUDA_RESERVED_SHARED STV_DEFAULT"
__nv_reservedSMEM_offset_0_alias:
	.zero		0
	.zero		64


//--------------------- .nv.constant0._Z29gather2dAxis1FloatFloatKerneliiiiiPKfS0_Pf --------------------------
	.section	.nv.constant0._Z29gather2dAxis1FloatFloatKerneliiiiiPKfS0_Pf,"a",@progbits
	.sectionflags	@""
	.align	4
.nv.constant0._Z29gather2dAxis1FloatFloatKerneliiiiiPKfS0_Pf:
	.zero		944


//--------------------- .nv.constant0._Z12gatherKernelIfEviPKiPKT_PS2_ --------------------------
	.section	.nv.constant0._Z12gatherKernelIfEviPKiPKT_PS2_,"a",@progbits
	.sectionflags	@""
	.align	4
.nv.constant0._Z12gatherKernelIfEviPKiPKT_PS2_:
	.zero		928


//--------------------- SYMBOLS --------------------------

	.type		.nv.reservedSmem.offset0,@object
	.size		.nv.reservedSmem.offset0,0x4
	.type		__assertfail,@function
